//
// Generated by NVIDIA NVVM Compiler
//
// Compiler Build ID: CL-36424714
// Cuda compilation tools, release 13.0, V13.0.88
// Based on NVVM 20.0.0
//

.version 9.0
.target sm_100
.address_size 64

	// .globl	_Z15gpu_matrix_mul1PiS_S_iii

.visible .entry _Z15gpu_matrix_mul1PiS_S_iii(
	.param .u64 .ptr .align 1 _Z15gpu_matrix_mul1PiS_S_iii_param_0,
	.param .u64 .ptr .align 1 _Z15gpu_matrix_mul1PiS_S_iii_param_1,
	.param .u64 .ptr .align 1 _Z15gpu_matrix_mul1PiS_S_iii_param_2,
	.param .u32 _Z15gpu_matrix_mul1PiS_S_iii_param_3,
	.param .u32 _Z15gpu_matrix_mul1PiS_S_iii_param_4,
	.param .u32 _Z15gpu_matrix_mul1PiS_S_iii_param_5
)
{
	.reg .pred 	%p<13>;
	.reg .b32 	%r<96>;
	.reg .b64 	%rd<53>;

	ld.param.u64 	%rd8, [_Z15gpu_matrix_mul1PiS_S_iii_param_0];
	ld.param.u64 	%rd9, [_Z15gpu_matrix_mul1PiS_S_iii_param_1];
	ld.param.u64 	%rd7, [_Z15gpu_matrix_mul1PiS_S_iii_param_2];
	ld.param.u32 	%r27, [_Z15gpu_matrix_mul1PiS_S_iii_param_3];
	ld.param.u32 	%r25, [_Z15gpu_matrix_mul1PiS_S_iii_param_4];
	ld.param.u32 	%r26, [_Z15gpu_matrix_mul1PiS_S_iii_param_5];
	cvta.to.global.u64 	%rd1, %rd9;
	cvta.to.global.u64 	%rd2, %rd8;
	mov.u32 	%r28, %ntid.y;
	mov.u32 	%r29, %ctaid.y;
	mov.u32 	%r30, %tid.y;
	mad.lo.s32 	%r1, %r28, %r29, %r30;
	mov.u32 	%r31, %ntid.x;
	mov.u32 	%r32, %ctaid.x;
	mov.u32 	%r33, %tid.x;
	mad.lo.s32 	%r2, %r31, %r32, %r33;
	setp.ge.s32 	%p1, %r1, %r27;
	setp.ge.s32 	%p2, %r2, %r26;
	or.pred  	%p3, %p1, %p2;
	@%p3 bra 	$L__BB0_13;
	cvta.to.global.u64 	%rd10, %rd7;
	mad.lo.s32 	%r34, %r26, %r1, %r2;
	mul.wide.s32 	%rd11, %r34, 4;
	add.s64 	%rd3, %rd10, %rd11;
	mov.b32 	%r35, 0;
	st.global.u32 	[%rd3], %r35;
	setp.lt.s32 	%p4, %r25, 1;
	@%p4 bra 	$L__BB0_13;
	mul.lo.s32 	%r3, %r25, %r1;
	and.b32  	%r4, %r25, 7;
	setp.lt.u32 	%p5, %r25, 8;
	mov.b32 	%r90, 0;
	mov.u32 	%r93, %r90;
	@%p5 bra 	$L__BB0_5;
	and.b32  	%r93, %r25, 2147483640;
	neg.s32 	%r88, %r93;
	shl.b32 	%r7, %r26, 3;
	mul.wide.u32 	%rd12, %r3, 4;
	add.s64 	%rd13, %rd12, %rd2;
	add.s64 	%rd52, %rd13, 16;
	mov.b32 	%r90, 0;
	mul.wide.s32 	%rd16, %r26, 4;
	mov.u32 	%r87, %r2;
$L__BB0_4:
	.pragma "nounroll";
	ld.global.u32 	%r38, [%rd52+-16];
	mul.wide.s32 	%rd14, %r87, 4;
	add.s64 	%rd15, %rd1, %rd14;
	ld.global.u32 	%r39, [%rd15];
	mad.lo.s32 	%r40, %r39, %r38, %r90;
	st.global.u32 	[%rd3], %r40;
	ld.global.u32 	%r41, [%rd52+-12];
	add.s64 	%rd17, %rd15, %rd16;
	ld.global.u32 	%r42, [%rd17];
	mad.lo.s32 	%r43, %r42, %r41, %r40;
	st.global.u32 	[%rd3], %r43;
	ld.global.u32 	%r44, [%rd52+-8];
	add.s64 	%rd18, %rd17, %rd16;
	ld.global.u32 	%r45, [%rd18];
	mad.lo.s32 	%r46, %r45, %r44, %r43;
	st.global.u32 	[%rd3], %r46;
	ld.global.u32 	%r47, [%rd52+-4];
	add.s64 	%rd19, %rd18, %rd16;
	ld.global.u32 	%r48, [%rd19];
	mad.lo.s32 	%r49, %r48, %r47, %r46;
	st.global.u32 	[%rd3], %r49;
	ld.global.u32 	%r50, [%rd52];
	add.s64 	%rd20, %rd19, %rd16;
	ld.global.u32 	%r51, [%rd20];
	mad.lo.s32 	%r52, %r51, %r50, %r49;
	st.global.u32 	[%rd3], %r52;
	ld.global.u32 	%r53, [%rd52+4];
	add.s64 	%rd21, %rd20, %rd16;
	ld.global.u32 	%r54, [%rd21];
	mad.lo.s32 	%r55, %r54, %r53, %r52;
	st.global.u32 	[%rd3], %r55;
	ld.global.u32 	%r56, [%rd52+8];
	add.s64 	%rd22, %rd21, %rd16;
	ld.global.u32 	%r57, [%rd22];
	mad.lo.s32 	%r58, %r57, %r56, %r55;
	st.global.u32 	[%rd3], %r58;
	ld.global.u32 	%r59, [%rd52+12];
	add.s64 	%rd23, %rd22, %rd16;
	ld.global.u32 	%r60, [%rd23];
	mad.lo.s32 	%r90, %r60, %r59, %r58;
	st.global.u32 	[%rd3], %r90;
	add.s32 	%r88, %r88, 8;
	add.s32 	%r87, %r87, %r7;
	add.s64 	%rd52, %rd52, 32;
	setp.ne.s32 	%p6, %r88, 0;
	@%p6 bra 	$L__BB0_4;
$L__BB0_5:
	setp.eq.s32 	%p7, %r4, 0;
	@%p7 bra 	$L__BB0_13;
	and.b32  	%r16, %r25, 3;
	setp.lt.u32 	%p8, %r4, 4;
	@%p8 bra 	$L__BB0_8;
	add.s32 	%r61, %r93, %r3;
	mul.wide.u32 	%rd24, %r61, 4;
	add.s64 	%rd25, %rd2, %rd24;
	ld.global.u32 	%r62, [%rd25];
	mad.lo.s32 	%r63, %r93, %r26, %r2;
	mul.wide.s32 	%rd26, %r63, 4;
	add.s64 	%rd27, %rd1, %rd26;
	ld.global.u32 	%r64, [%rd27];
	mad.lo.s32 	%r65, %r64, %r62, %r90;
	st.global.u32 	[%rd3], %r65;
	cvt.u64.u32 	%rd28, %r3;
	cvt.u64.u32 	%rd29, %r93;
	add.s64 	%rd30, %rd29, %rd28;
	shl.b64 	%rd31, %rd30, 2;
	add.s64 	%rd32, %rd2, %rd31;
	ld.global.u32 	%r66, [%rd32+4];
	mul.wide.s32 	%rd33, %r26, 4;
	add.s64 	%rd34, %rd27, %rd33;
	ld.global.u32 	%r67, [%rd34];
	mad.lo.s32 	%r68, %r67, %r66, %r65;
	st.global.u32 	[%rd3], %r68;
	ld.global.u32 	%r69, [%rd32+8];
	add.s64 	%rd35, %rd34, %rd33;
	ld.global.u32 	%r70, [%rd35];
	mad.lo.s32 	%r71, %r70, %r69, %r68;
	st.global.u32 	[%rd3], %r71;
	ld.global.u32 	%r72, [%rd32+12];
	add.s64 	%rd36, %rd35, %rd33;
	ld.global.u32 	%r73, [%rd36];
	mad.lo.s32 	%r90, %r73, %r72, %r71;
	st.global.u32 	[%rd3], %r90;
	add.s32 	%r93, %r93, 4;
$L__BB0_8:
	setp.eq.s32 	%p9, %r16, 0;
	@%p9 bra 	$L__BB0_13;
	setp.eq.s32 	%p10, %r16, 1;
	@%p10 bra 	$L__BB0_11;
	add.s32 	%r74, %r93, %r3;
	mul.wide.u32 	%rd37, %r74, 4;
	add.s64 	%rd38, %rd2, %rd37;
	ld.global.u32 	%r75, [%rd38];
	mad.lo.s32 	%r76, %r93, %r26, %r2;
	mul.wide.s32 	%rd39, %r76, 4;
	add.s64 	%rd40, %rd1, %rd39;
	ld.global.u32 	%r77, [%rd40];
	mad.lo.s32 	%r78, %r77, %r75, %r90;
	st.global.u32 	[%rd3], %r78;
	cvt.u64.u32 	%rd41, %r3;
	cvt.u64.u32 	%rd42, %r93;
	add.s64 	%rd43, %rd42, %rd41;
	shl.b64 	%rd44, %rd43, 2;
	add.s64 	%rd45, %rd2, %rd44;
	ld.global.u32 	%r79, [%rd45+4];
	mul.wide.s32 	%rd46, %r26, 4;
	add.s64 	%rd47, %rd40, %rd46;
	ld.global.u32 	%r80, [%rd47];
	mad.lo.s32 	%r90, %r80, %r79, %r78;
	st.global.u32 	[%rd3], %r90;
	add.s32 	%r93, %r93, 2;
$L__BB0_11:
	and.b32  	%r81, %r25, 1;
	setp.eq.b32 	%p11, %r81, 1;
	not.pred 	%p12, %p11;
	@%p12 bra 	$L__BB0_13;
	add.s32 	%r82, %r93, %r3;
	mul.wide.u32 	%rd48, %r82, 4;
	add.s64 	%rd49, %rd2, %rd48;
	ld.global.u32 	%r83, [%rd49];
	mad.lo.s32 	%r84, %r93, %r26, %r2;
	mul.wide.s32 	%rd50, %r84, 4;
	add.s64 	%rd51, %rd1, %rd50;
	ld.global.u32 	%r85, [%rd51];
	mad.lo.s32 	%r86, %r85, %r83, %r90;
	st.global.u32 	[%rd3], %r86;
$L__BB0_13:
	ret;

}
	// .globl	_Z15gpu_matrix_mul2PiS_S_iii
.visible .entry _Z15gpu_matrix_mul2PiS_S_iii(
	.param .u64 .ptr .align 1 _Z15gpu_matrix_mul2PiS_S_iii_param_0,
	.param .u64 .ptr .align 1 _Z15gpu_matrix_mul2PiS_S_iii_param_1,
	.param .u64 .ptr .align 1 _Z15gpu_matrix_mul2PiS_S_iii_param_2,
	.param .u32 _Z15gpu_matrix_mul2PiS_S_iii_param_3,
	.param .u32 _Z15gpu_matrix_mul2PiS_S_iii_param_4,
	.param .u32 _Z15gpu_matrix_mul2PiS_S_iii_param_5
)
{
	.reg .pred 	%p<13>;
	.reg .b32 	%r<107>;
	.reg .b64 	%rd<53>;

	ld.param.u64 	%rd7, [_Z15gpu_matrix_mul2PiS_S_iii_param_0];
	ld.param.u64 	%rd8, [_Z15gpu_matrix_mul2PiS_S_iii_param_1];
	ld.param.u64 	%rd6, [_Z15gpu_matrix_mul2PiS_S_iii_param_2];
	ld.param.u32 	%r32, [_Z15gpu_matrix_mul2PiS_S_iii_param_3];
	ld.param.u32 	%r30, [_Z15gpu_matrix_mul2PiS_S_iii_param_4];
	ld.param.u32 	%r31, [_Z15gpu_matrix_mul2PiS_S_iii_param_5];
	cvta.to.global.u64 	%rd1, %rd8;
	cvta.to.global.u64 	%rd2, %rd7;
	mov.u32 	%r33, %ntid.y;
	mov.u32 	%r34, %ctaid.y;
	mov.u32 	%r35, %tid.y;
	mad.lo.s32 	%r1, %r33, %r34, %r35;
	mov.u32 	%r36, %ntid.x;
	mov.u32 	%r37, %ctaid.x;
	mov.u32 	%r38, %tid.x;
	mad.lo.s32 	%r2, %r36, %r37, %r38;
	setp.ge.s32 	%p1, %r1, %r32;
	setp.ge.s32 	%p2, %r2, %r31;
	or.pred  	%p3, %p1, %p2;
	@%p3 bra 	$L__BB1_14;
	setp.lt.s32 	%p4, %r30, 1;
	mov.b32 	%r106, 0;
	@%p4 bra 	$L__BB1_13;
	mul.lo.s32 	%r3, %r30, %r1;
	and.b32  	%r4, %r30, 7;
	setp.lt.u32 	%p5, %r30, 8;
	mov.b32 	%r101, 0;
	mov.u32 	%r106, %r101;
	@%p5 bra 	$L__BB1_5;
	and.b32  	%r101, %r30, 2147483640;
	neg.s32 	%r95, %r101;
	shl.b32 	%r7, %r31, 3;
	mul.wide.u32 	%rd9, %r3, 4;
	add.s64 	%rd10, %rd9, %rd2;
	add.s64 	%rd52, %rd10, 16;
	mov.b32 	%r106, 0;
	mul.wide.s32 	%rd13, %r31, 4;
	mov.u32 	%r94, %r2;
$L__BB1_4:
	.pragma "nounroll";
	ld.global.u32 	%r43, [%rd52+-16];
	mul.wide.s32 	%rd11, %r94, 4;
	add.s64 	%rd12, %rd1, %rd11;
	ld.global.u32 	%r44, [%rd12];
	mad.lo.s32 	%r45, %r44, %r43, %r106;
	ld.global.u32 	%r46, [%rd52+-12];
	add.s64 	%rd14, %rd12, %rd13;
	ld.global.u32 	%r47, [%rd14];
	mad.lo.s32 	%r48, %r47, %r46, %r45;
	ld.global.u32 	%r49, [%rd52+-8];
	add.s64 	%rd15, %rd14, %rd13;
	ld.global.u32 	%r50, [%rd15];
	mad.lo.s32 	%r51, %r50, %r49, %r48;
	ld.global.u32 	%r52, [%rd52+-4];
	add.s64 	%rd16, %rd15, %rd13;
	ld.global.u32 	%r53, [%rd16];
	mad.lo.s32 	%r54, %r53, %r52, %r51;
	ld.global.u32 	%r55, [%rd52];
	add.s64 	%rd17, %rd16, %rd13;
	ld.global.u32 	%r56, [%rd17];
	mad.lo.s32 	%r57, %r56, %r55, %r54;
	ld.global.u32 	%r58, [%rd52+4];
	add.s64 	%rd18, %rd17, %rd13;
	ld.global.u32 	%r59, [%rd18];
	mad.lo.s32 	%r60, %r59, %r58, %r57;
	ld.global.u32 	%r61, [%rd52+8];
	add.s64 	%rd19, %rd18, %rd13;
	ld.global.u32 	%r62, [%rd19];
	mad.lo.s32 	%r63, %r62, %r61, %r60;
	ld.global.u32 	%r64, [%rd52+12];
	add.s64 	%rd20, %rd19, %rd13;
	ld.global.u32 	%r65, [%rd20];
	mad.lo.s32 	%r106, %r65, %r64, %r63;
	add.s32 	%r95, %r95, 8;
	add.s32 	%r94, %r94, %r7;
	add.s64 	%rd52, %rd52, 32;
	setp.ne.s32 	%p6, %r95, 0;
	@%p6 bra 	$L__BB1_4;
$L__BB1_5:
	setp.eq.s32 	%p7, %r4, 0;
	@%p7 bra 	$L__BB1_13;
	and.b32  	%r17, %r30, 3;
	setp.lt.u32 	%p8, %r4, 4;
	@%p8 bra 	$L__BB1_8;
	add.s32 	%r67, %r101, %r3;
	mul.wide.u32 	%rd21, %r67, 4;
	add.s64 	%rd22, %rd2, %rd21;
	ld.global.u32 	%r68, [%rd22];
	mad.lo.s32 	%r69, %r101, %r31, %r2;
	mul.wide.s32 	%rd23, %r69, 4;
	add.s64 	%rd24, %rd1, %rd23;
	ld.global.u32 	%r70, [%rd24];
	mad.lo.s32 	%r71, %r70, %r68, %r106;
	cvt.u64.u32 	%rd25, %r3;
	cvt.u64.u32 	%rd26, %r101;
	add.s64 	%rd27, %rd26, %rd25;
	shl.b64 	%rd28, %rd27, 2;
	add.s64 	%rd29, %rd2, %rd28;
	ld.global.u32 	%r72, [%rd29+4];
	mul.wide.s32 	%rd30, %r31, 4;
	add.s64 	%rd31, %rd24, %rd30;
	ld.global.u32 	%r73, [%rd31];
	mad.lo.s32 	%r74, %r73, %r72, %r71;
	ld.global.u32 	%r75, [%rd29+8];
	add.s64 	%rd32, %rd31, %rd30;
	ld.global.u32 	%r76, [%rd32];
	mad.lo.s32 	%r77, %r76, %r75, %r74;
	ld.global.u32 	%r78, [%rd29+12];
	add.s64 	%rd33, %rd32, %rd30;
	ld.global.u32 	%r79, [%rd33];
	mad.lo.s32 	%r106, %r79, %r78, %r77;
	add.s32 	%r101, %r101, 4;
$L__BB1_8:
	setp.eq.s32 	%p9, %r17, 0;
	@%p9 bra 	$L__BB1_13;
	setp.eq.s32 	%p10, %r17, 1;
	@%p10 bra 	$L__BB1_11;
	add.s32 	%r81, %r101, %r3;
	mul.wide.u32 	%rd34, %r81, 4;
	add.s64 	%rd35, %rd2, %rd34;
	ld.global.u32 	%r82, [%rd35];
	mad.lo.s32 	%r83, %r101, %r31, %r2;
	mul.wide.s32 	%rd36, %r83, 4;
	add.s64 	%rd37, %rd1, %rd36;
	ld.global.u32 	%r84, [%rd37];
	mad.lo.s32 	%r85, %r84, %r82, %r106;
	cvt.u64.u32 	%rd38, %r3;
	cvt.u64.u32 	%rd39, %r101;
	add.s64 	%rd40, %rd39, %rd38;
	shl.b64 	%rd41, %rd40, 2;
	add.s64 	%rd42, %rd2, %rd41;
	ld.global.u32 	%r86, [%rd42+4];
	mul.wide.s32 	%rd43, %r31, 4;
	add.s64 	%rd44, %rd37, %rd43;
	ld.global.u32 	%r87, [%rd44];
	mad.lo.s32 	%r106, %r87, %r86, %r85;
	add.s32 	%r101, %r101, 2;
$L__BB1_11:
	and.b32  	%r88, %r30, 1;
	setp.eq.b32 	%p11, %r88, 1;
	not.pred 	%p12, %p11;
	@%p12 bra 	$L__BB1_13;
	add.s32 	%r89, %r101, %r3;
	mul.wide.u32 	%rd45, %r89, 4;
	add.s64 	%rd46, %rd2, %rd45;
	ld.global.u32 	%r90, [%rd46];
	mad.lo.s32 	%r91, %r101, %r31, %r2;
	mul.wide.s32 	%rd47, %r91, 4;
	add.s64 	%rd48, %rd1, %rd47;
	ld.global.u32 	%r92, [%rd48];
	mad.lo.s32 	%r106, %r92, %r90, %r106;
$L__BB1_13:
	mad.lo.s32 	%r93, %r31, %r1, %r2;
	cvta.to.global.u64 	%rd49, %rd6;
	mul.wide.s32 	%rd50, %r93, 4;
	add.s64 	%rd51, %rd49, %rd50;
	st.global.u32 	[%rd51], %r106;
$L__BB1_14:
	ret;

}


// ===== COMPILED SASS (sm_100) =====

	.target	sm_100

	.elftype	@"ET_EXEC"


//--------------------- .note.nv.tkinfo           --------------------------
	.section	.note.nv.tkinfo,"",@"SHT_NOTE"
	.sectionflags	@"SHF_NOTE_NV_TKINFO"
	.tkinfo
        /*0018*/ 	.word	0x00000002
        /*0030*/ 	.string	""
        /*0030*/ 	.string	"ptxas"
        /*0030*/ 	.string	"Cuda compilation tools, release 13.0, V13.0.88"
        /*0030*/ 	.string	"Build cuda_13.0.r13.0/compiler.36424714_0"
        /*0030*/ 	.string	"-arch sm_100 -m 64 "



//--------------------- .note.nv.cuinfo           --------------------------
	.section	.note.nv.cuinfo,"",@"SHT_NOTE"
	.sectionflags	@"SHF_NOTE_NV_CUINFO"
        /*0018*/ 	.short	0x0002
        /*001a*/ 	.short	0x0064
        /*001c*/ 	.short	0x0082
	.zero		2


//--------------------- .nv.info                  --------------------------
	.section	.nv.info,"",@"SHT_CUDA_INFO"
	.align	4


	//----- nvinfo : EIATTR_REGCOUNT
	.align		4
        /*0000*/ 	.byte	0x04, 0x2f
        /*0002*/ 	.short	(.L_1 - .L_0)
	.align		4
.L_0:
        /*0004*/ 	.word	index@(_Z15gpu_matrix_mul1PiS_S_iii)
        /*0008*/ 	.word	0x0000001c


	//----- nvinfo : EIATTR_FRAME_SIZE
	.align		4
.L_1:
        /*000c*/ 	.byte	0x04, 0x11
        /*000e*/ 	.short	(.L_3 - .L_2)
	.align		4
.L_2:
        /*0010*/ 	.word	index@(_Z15gpu_matrix_mul1PiS_S_iii)
        /*0014*/ 	.word	0x00000000


	//----- nvinfo : EIATTR_REGCOUNT
	.align		4
.L_3:
        /*0018*/ 	.byte	0x04, 0x2f
        /*001a*/ 	.short	(.L_5 - .L_4)
	.align		4
.L_4:
        /*001c*/ 	.word	index@(_Z15gpu_matrix_mul2PiS_S_iii)
        /*0020*/ 	.word	0x00000020


	//----- nvinfo : EIATTR_FRAME_SIZE
	.align		4
.L_5:
        /*0024*/ 	.byte	0x04, 0x11
        /*0026*/ 	.short	(.L_7 - .L_6)
	.align		4
.L_6:
        /*0028*/ 	.word	index@(_Z15gpu_matrix_mul2PiS_S_iii)
        /*002c*/ 	.word	0x00000000


	//----- nvinfo : EIATTR_MIN_STACK_SIZE
	.align		4
.L_7:
        /*0030*/ 	.byte	0x04, 0x12
        /*0032*/ 	.short	(.L_9 - .L_8)
	.align		4
.L_8:
        /*0034*/ 	.word	index@(_Z15gpu_matrix_mul2PiS_S_iii)
        /*0038*/ 	.word	0x00000000


	//----- nvinfo : EIATTR_MIN_STACK_SIZE
	.align		4
.L_9:
        /*003c*/ 	.byte	0x04, 0x12
        /*003e*/ 	.short	(.L_11 - .L_10)
	.align		4
.L_10:
        /*0040*/ 	.word	index@(_Z15gpu_matrix_mul1PiS_S_iii)
        /*0044*/ 	.word	0x00000000
.L_11:


//--------------------- .nv.compat                --------------------------
	.section	.nv.compat,"",@"SHT_CUDA_COMPAT_INFO"
	.align	4
        /*0000*/ 	.byte	0x02, 0x09, 0x00, 0x00, 0x02, 0x02, 0x01, 0x00, 0x02, 0x05, 0x05, 0x00, 0x03, 0x07, 0x01, 0x01
        /*0010*/ 	.byte	0x02, 0x03, 0x00, 0x00, 0x02, 0x06, 0x01, 0x00, 0x04, 0x0b, 0x08, 0x00, 0x09, 0x00, 0x00, 0x00
        /*0020*/ 	.byte	0x00, 0x00, 0x00, 0x00


//--------------------- .nv.info._Z15gpu_matrix_mul2PiS_S_iii --------------------------
	.section	.nv.info._Z15gpu_matrix_mul2PiS_S_iii,"",@"SHT_CUDA_INFO"
	.sectionflags	@""
	.align	4


	//----- nvinfo : EIATTR_CUDA_API_VERSION
	.align		4
        /*0000*/ 	.byte	0x04, 0x37
        /*0002*/ 	.short	(.L_13 - .L_12)
.L_12:
        /*0004*/ 	.word	0x00000082


	//----- nvinfo : EIATTR_KPARAM_INFO
	.align		4
.L_13:
        /*0008*/ 	.byte	0x04, 0x17
        /*000a*/ 	.short	(.L_15 - .L_14)
.L_14:
        /*000c*/ 	.word	0x00000000
        /*0010*/ 	.short	0x0005
        /*0012*/ 	.short	0x0020
        /*0014*/ 	.byte	0x00, 0xf0, 0x11, 0x00


	//----- nvinfo : EIATTR_KPARAM_INFO
	.align		4
.L_15:
        /*0018*/ 	.byte	0x04, 0x17
        /*001a*/ 	.short	(.L_17 - .L_16)
.L_16:
        /*001c*/ 	.word	0x00000000
        /*0020*/ 	.short	0x0004
        /*0022*/ 	.short	0x001c
        /*0024*/ 	.byte	0x00, 0xf0, 0x11, 0x00


	//----- nvinfo : EIATTR_KPARAM_INFO
	.align		4
.L_17:
        /*0028*/ 	.byte	0x04, 0x17
        /*002a*/ 	.short	(.L_19 - .L_18)
.L_18:
        /*002c*/ 	.word	0x00000000
        /*0030*/ 	.short	0x0003
        /*0032*/ 	.short	0x0018
        /*0034*/ 	.byte	0x00, 0xf0, 0x11, 0x00


	//----- nvinfo : EIATTR_KPARAM_INFO
	.align		4
.L_19:
        /*0038*/ 	.byte	0x04, 0x17
        /*003a*/ 	.short	(.L_21 - .L_20)
.L_20:
        /*003c*/ 	.word	0x00000000
        /*0040*/ 	.short	0x0002
        /*0042*/ 	.short	0x0010
        /*0044*/ 	.byte	0x00, 0xf5, 0x21, 0x00


	//----- nvinfo : EIATTR_KPARAM_INFO
	.align		4
.L_21:
        /*0048*/ 	.byte	0x04, 0x17
        /*004a*/ 	.short	(.L_23 - .L_22)
.L_22:
        /*004c*/ 	.word	0x00000000
        /*0050*/ 	.short	0x0001
        /*0052*/ 	.short	0x0008
        /*0054*/ 	.byte	0x00, 0xf5, 0x21, 0x00


	//----- nvinfo : EIATTR_KPARAM_INFO
	.align		4
.L_23:
        /*0058*/ 	.byte	0x04, 0x17
        /*005a*/ 	.short	(.L_25 - .L_24)
.L_24:
        /*005c*/ 	.word	0x00000000
        /*0060*/ 	.short	0x0000
        /*0062*/ 	.short	0x0000
        /*0064*/ 	.byte	0x00, 0xf5, 0x21, 0x00


	//----- nvinfo : EIATTR_SPARSE_MMA_MASK
	.align		4
.L_25:
        /*0068*/ 	.byte	0x03, 0x50
        /*006a*/ 	.short	0x0000


	//----- nvinfo : EIATTR_MAXREG_COUNT
	.align		4
        /*006c*/ 	.byte	0x03, 0x1b
        /*006e*/ 	.short	0x00ff


	//----- nvinfo : EIATTR_MERCURY_ISA_VERSION
	.align		4
        /*0070*/ 	.byte	0x03, 0x5f
        /*0072*/ 	.short	0x0101


	//----- nvinfo : EIATTR_VRC_CTA_INIT_COUNT
	.align		4
        /*0074*/ 	.byte	0x02, 0x4a
	.zero		1
	.zero		1


	//----- nvinfo : EIATTR_EXIT_INSTR_OFFSETS
	.align		4
        /*0078*/ 	.byte	0x04, 0x1c
        /*007a*/ 	.short	(.L_27 - .L_26)


	//   ....[0]....
.L_26:
        /*007c*/ 	.word	0x000000d0


	//   ....[1]....
        /*0080*/ 	.word	0x000008e0


	//----- nvinfo : EIATTR_CBANK_PARAM_SIZE
	.align		4
.L_27:
        /*0084*/ 	.byte	0x03, 0x19
        /*0086*/ 	.short	0x0024


	//----- nvinfo : EIATTR_PARAM_CBANK
	.align		4
        /*0088*/ 	.byte	0x04, 0x0a
        /*008a*/ 	.short	(.L_29 - .L_28)
	.align		4
.L_28:
        /*008c*/ 	.word	index@(.nv.constant0._Z15gpu_matrix_mul2PiS_S_iii)
        /*0090*/ 	.short	0x0380
        /*0092*/ 	.short	0x0024


	//----- nvinfo : EIATTR_SW_WAR
	.align		4
.L_29:
        /*0094*/ 	.byte	0x04, 0x36
        /*0096*/ 	.short	(.L_31 - .L_30)
.L_30:
        /*0098*/ 	.word	0x00000008
.L_31:


//--------------------- .nv.info._Z15gpu_matrix_mul1PiS_S_iii --------------------------
	.section	.nv.info._Z15gpu_matrix_mul1PiS_S_iii,"",@"SHT_CUDA_INFO"
	.sectionflags	@""
	.align	4


	//----- nvinfo : EIATTR_CUDA_API_VERSION
	.align		4
        /*0000*/ 	.byte	0x04, 0x37
        /*0002*/ 	.short	(.L_33 - .L_32)
.L_32:
        /*0004*/ 	.word	0x00000082


	//----- nvinfo : EIATTR_KPARAM_INFO
	.align		4
.L_33:
        /*0008*/ 	.byte	0x04, 0x17
        /*000a*/ 	.short	(.L_35 - .L_34)
.L_34:
        /*000c*/ 	.word	0x00000000
        /*0010*/ 	.short	0x0005
        /*0012*/ 	.short	0x0020
        /*0014*/ 	.byte	0x00, 0xf0, 0x11, 0x00


	//----- nvinfo : EIATTR_KPARAM_INFO
	.align		4
.L_35:
        /*0018*/ 	.byte	0x04, 0x17
        /*001a*/ 	.short	(.L_37 - .L_36)
.L_36:
        /*001c*/ 	.word	0x00000000
        /*0020*/ 	.short	0x0004
        /*0022*/ 	.short	0x001c
        /*0024*/ 	.byte	0x00, 0xf0, 0x11, 0x00


	//----- nvinfo : EIATTR_KPARAM_INFO
	.align		4
.L_37:
        /*0028*/ 	.byte	0x04, 0x17
        /*002a*/ 	.short	(.L_39 - .L_38)
.L_38:
        /*002c*/ 	.word	0x00000000
        /*0030*/ 	.short	0x0003
        /*0032*/ 	.short	0x0018
        /*0034*/ 	.byte	0x00, 0xf0, 0x11, 0x00


	//----- nvinfo : EIATTR_KPARAM_INFO
	.align		4
.L_39:
        /*0038*/ 	.byte	0x04, 0x17
        /*003a*/ 	.short	(.L_41 - .L_40)
.L_40:
        /*003c*/ 	.word	0x00000000
        /*0040*/ 	.short	0x0002
        /*0042*/ 	.short	0x0010
        /*0044*/ 	.byte	0x00, 0xf5, 0x21, 0x00


	//----- nvinfo : EIATTR_KPARAM_INFO
	.align		4
.L_41:
        /*0048*/ 	.byte	0x04, 0x17
        /*004a*/ 	.short	(.L_43 - .L_42)
.L_42:
        /*004c*/ 	.word	0x00000000
        /*0050*/ 	.short	0x0001
        /*0052*/ 	.short	0x0008
        /*0054*/ 	.byte	0x00, 0xf5, 0x21, 0x00


	//----- nvinfo : EIATTR_KPARAM_INFO
	.align		4
.L_43:
        /*0058*/ 	.byte	0x04, 0x17
        /*005a*/ 	.short	(.L_45 - .L_44)
.L_44:
        /*005c*/ 	.word	0x00000000
        /*0060*/ 	.short	0x0000
        /*0062*/ 	.short	0x0000
        /*0064*/ 	.byte	0x00, 0xf5, 0x21, 0x00


	//----- nvinfo : EIATTR_SPARSE_MMA_MASK
	.align		4
.L_45:
        /*0068*/ 	.byte	0x03, 0x50
        /*006a*/ 	.short	0x0000


	//----- nvinfo : EIATTR_MAXREG_COUNT
	.align		4
        /*006c*/ 	.byte	0x03, 0x1b
        /*006e*/ 	.short	0x00ff


	//----- nvinfo : EIATTR_MERCURY_ISA_VERSION
	.align		4
        /*0070*/ 	.byte	0x03, 0x5f
        /*0072*/ 	.short	0x0101


	//----- nvinfo : EIATTR_VRC_CTA_INIT_COUNT
	.align		4
        /*0074*/ 	.byte	0x02, 0x4a
	.zero		1
	.zero		1


	//----- nvinfo : EIATTR_EXIT_INSTR_OFFSETS
	.align		4
        /*0078*/ 	.byte	0x04, 0x1c
        /*007a*/ 	.short	(.L_47 - .L_46)


	//   ....[0]....
.L_46:
        /*007c*/ 	.word	0x000000d0


	//   ....[1]....
        /*0080*/ 	.word	0x00000150


	//   ....[2]....
        /*0084*/ 	.word	0x00000540


	//   ....[3]....
        /*0088*/ 	.word	0x00000780


	//   ....[4]....
        /*008c*/ 	.word	0x00000920


	//   ....[5]....
        /*0090*/ 	.word	0x000009d0


	//----- nvinfo : EIATTR_CBANK_PARAM_SIZE
	.align		4
.L_47:
        /*0094*/ 	.byte	0x03, 0x19
        /*0096*/ 	.short	0x0024


	//----- nvinfo : EIATTR_PARAM_CBANK
	.align		4
        /*0098*/ 	.byte	0x04, 0x0a
        /*009a*/ 	.short	(.L_49 - .L_48)
	.align		4
.L_48:
        /*009c*/ 	.word	index@(.nv.constant0._Z15gpu_matrix_mul1PiS_S_iii)
        /*00a0*/ 	.short	0x0380
        /*00a2*/ 	.short	0x0024


	//----- nvinfo : EIATTR_SW_WAR
	.align		4
.L_49:
        /*00a4*/ 	.byte	0x04, 0x36
        /*00a6*/ 	.short	(.L_51 - .L_50)
.L_50:
        /*00a8*/ 	.word	0x00000008
.L_51:


//--------------------- .nv.callgraph             --------------------------
	.section	.nv.callgraph,"",@"SHT_CUDA_CALLGRAPH"
	.align	4
	.sectionentsize	8
	.align		4
        /*0000*/ 	.word	0x00000000
	.align		4
        /*0004*/ 	.word	0xffffffff
	.align		4
        /*0008*/ 	.word	0x00000000
	.align		4
        /*000c*/ 	.word	0xfffffffe
	.align		4
        /*0010*/ 	.word	0x00000000
	.align		4
        /*0014*/ 	.word	0xfffffffd
	.align		4
        /*0018*/ 	.word	0x00000000
	.align		4
        /*001c*/ 	.word	0xfffffffc


//--------------------- .text._Z15gpu_matrix_mul2PiS_S_iii --------------------------
	.section	.text._Z15gpu_matrix_mul2PiS_S_iii,"ax",@progbits
	.align	128
        .global         _Z15gpu_matrix_mul2PiS_S_iii
        .type           _Z15gpu_matrix_mul2PiS_S_iii,@function
        .size           _Z15gpu_matrix_mul2PiS_S_iii,(.L_x_10 - _Z15gpu_matrix_mul2PiS_S_iii)
        .other          _Z15gpu_matrix_mul2PiS_S_iii,@"STO_CUDA_ENTRY STV_DEFAULT"
_Z15gpu_matrix_mul2PiS_S_iii:
.text._Z15gpu_matrix_mul2PiS_S_iii:
[----:B------:R-:W-:Y:S01]  /*0000*/  LDC R1, c[0x0][0x37c] ;  /* 0x0000df00ff017b82 */ /* 0x000fe20000000800 */
[----:B------:R-:W0:Y:S01]  /*0010*/  S2R R0, SR_CTAID.X ;  /* 0x0000000000007919 */ /* 0x000e220000002500 */
[----:B------:R-:W1:Y:S06]  /*0020*/  LDCU UR4, c[0x0][0x364] ;  /* 0x00006c80ff0477ac */ /* 0x000e6c0008000800 */
[----:B------:R-:W2:Y:S01]  /*0030*/  LDC R17, c[0x0][0x3a0] ;  /* 0x0000e800ff117b82 */ /* 0x000ea20000000800 */
[----:B------:R-:W0:Y:S01]  /*0040*/  S2R R5, SR_TID.X ;  /* 0x0000000000057919 */ /* 0x000e220000002100 */
[----:B------:R-:W0:Y:S01]  /*0050*/  LDCU UR5, c[0x0][0x360] ;  /* 0x00006c00ff0577ac */ /* 0x000e220008000800 */
[----:B------:R-:W1:Y:S01]  /*0060*/  S2R R16, SR_CTAID.Y ;  /* 0x0000000000107919 */ /* 0x000e620000002600 */
[----:B------:R-:W3:Y:S01]  /*0070*/  LDCU UR6, c[0x0][0x398] ;  /* 0x00007300ff0677ac */ /* 0x000ee20008000800 */
[----:B------:R-:W1:Y:S01]  /*0080*/  S2R R3, SR_TID.Y ;  /* 0x0000000000037919 */ /* 0x000e620000002200 */
[----:B0-----:R-:W-:-:S05]  /*0090*/  IMAD R0, R0, UR5, R5 ;  /* 0x0000000500007c24 */ /* 0x001fca000f8e0205 */
[----:B--2---:R-:W-:Y:S01]  /*00a0*/  ISETP.GE.AND P0, PT, R0, R17, PT ;  /* 0x000000110000720c */ /* 0x004fe20003f06270 */
[----:B-1----:R-:W-:-:S05]  /*00b0*/  IMAD R16, R16, UR4, R3 ;  /* 0x0000000410107c24 */ /* 0x002fca000f8e0203 */
[----:B---3--:R-:W-:-:S13]  /*00c0*/  ISETP.GE.OR P0, PT, R16, UR6, P0 ;  /* 0x0000000610007c0c */ /* 0x008fda0008706670 */
[----:B------:R-:W-:Y:S05]  /*00d0*/  @P0 EXIT ;  /* 0x000000000000094d */ /* 0x000fea0003800000 */
[----:B------:R-:W0:Y:S01]  /*00e0*/  LDC R19, c[0x0][0x39c] ;  /* 0x0000e700ff137b82 */ /* 0x000e220000000800 */
[----:B------:R-:W1:Y:S01]  /*00f0*/  LDCU.64 UR4, c[0x0][0x358] ;  /* 0x00006b00ff0477ac */ /* 0x000e620008000a00 */
[----:B------:R-:W-:Y:S01]  /*0100*/  HFMA2 R24, -RZ, RZ, 0, 0 ;  /* 0x00000000ff187431 */ /* 0x000fe200000001ff */
[----:B0-----:R-:W-:-:S13]  /*0110*/  ISETP.GE.AND P0, PT, R19, 0x1, PT ;  /* 0x000000011300780c */ /* 0x001fda0003f06270 */
[----:B-1----:R-:W-:Y:S05]  /*0120*/  @!P0 BRA `(.L_x_0) ;  /* 0x0000000400dc8947 */ /* 0x002fea0003800000 */
[C---:B------:R-:W-:Y:S01]  /*0130*/  ISETP.GE.U32.AND P1, PT, R19.reuse, 0x8, PT ;  /* 0x000000081300780c */ /* 0x040fe20003f26070 */
[----:B------:R-:W-:Y:S01]  /*0140*/  IMAD R20, R16, R19, RZ ;  /* 0x0000001310147224 */ /* 0x000fe200078e02ff */
[----:B------:R-:W-:Y:S02]  /*0150*/  LOP3.LUT R27, R19, 0x7, RZ, 0xc0, !PT ;  /* 0x00000007131b7812 */ /* 0x000fe400078ec0ff */
[----:B------:R-:W-:Y:S02]  /*0160*/  MOV R21, RZ ;  /* 0x000000ff00157202 */ /* 0x000fe40000000f00 */
[----:B------:R-:W-:Y:S02]  /*0170*/  ISETP.NE.AND P0, PT, R27, RZ, PT ;  /* 0x000000ff1b00720c */ /* 0x000fe40003f05270 */
[----:B------:R-:W-:-:S05]  /*0180*/  MOV R24, RZ ;  /* 0x000000ff00187202 */ /* 0x000fca0000000f00 */
[----:B------:R-:W-:Y:S06]  /*0190*/  @!P1 BRA `(.L_x_1) ;  /* 0x0000000000c09947 */ /* 0x000fec0003800000 */
[----:B------:R-:W0:Y:S01]  /*01a0*/  LDC.64 R2, c[0x0][0x380] ;  /* 0x0000e000ff027b82 */ /* 0x000e220000000a00 */
[----:B------:R-:W-:Y:S02]  /*01b0*/  LOP3.LUT R21, R19, 0x7ffffff8, RZ, 0xc0, !PT ;  /* 0x7ffffff813157812 */ /* 0x000fe400078ec0ff */
[----:B------:R-:W-:Y:S02]  /*01c0*/  MOV R24, RZ ;  /* 0x000000ff00187202 */ /* 0x000fe40000000f00 */
[----:B------:R-:W-:Y:S02]  /*01d0*/  MOV R18, R0 ;  /* 0x0000000000127202 */ /* 0x000fe40000000f00 */
[----:B------:R-:W-:Y:S01]  /*01e0*/  IADD3 R22, PT, PT, -R21, RZ, RZ ;  /* 0x000000ff15167210 */ /* 0x000fe20007ffe1ff */
[----:B0-----:R-:W-:-:S03]  /*01f0*/  IMAD.WIDE.U32 R2, R20, 0x4, R2 ;  /* 0x0000000414027825 */ /* 0x001fc600078e0002 */
[----:B------:R-:W-:-:S04]  /*0200*/  IADD3 R4, P1, PT, R2, 0x10, RZ ;  /* 0x0000001002047810 */ /* 0x000fc80007f3e0ff */
[----:B------:R-:W-:-:S09]  /*0210*/  IADD3.X R3, PT, PT, RZ, R3, RZ, P1, !PT ;  /* 0x00000003ff037210 */ /* 0x000fd20000ffe4ff */
.L_x_2:
[----:B------:R-:W0:Y:S01]  /*0220*/  LDC.64 R14, c[0x0][0x388] ;  /* 0x0000e200ff0e7b82 */ /* 0x000e220000000a00 */
[----:B------:R-:W-:-:S05]  /*0230*/  MOV R2, R4 ;  /* 0x0000000400027202 */ /* 0x000fca0000000f00 */
[----:B------:R-:W2:Y:S04]  /*0240*/  LDG.E R25, desc[UR4][R2.64+-0x10] ;  /* 0xfffff00402197981 */ /* 0x000ea8000c1e1900 */
[----:B------:R-:W3:Y:S04]  /*0250*/  LDG.E R23, desc[UR4][R2.64+-0xc] ;  /* 0xfffff40402177981 */ /* 0x000ee8000c1e1900 */
[----:B------:R-:W4:Y:S04]  /*0260*/  LDG.E R29, desc[UR4][R2.64+-0x8] ;  /* 0xfffff804021d7981 */ /* 0x000f28000c1e1900 */
[----:B------:R-:W5:Y:S01]  /*0270*/  LDG.E R28, desc[UR4][R2.64+-0x4] ;  /* 0xfffffc04021c7981 */ /* 0x000f62000c1e1900 */
[----:B0-----:R-:W-:-:S05]  /*0280*/  IMAD.WIDE R14, R18, 0x4, R14 ;  /* 0x00000004120e7825 */ /* 0x001fca00078e020e */
[----:B------:R0:W2:Y:S01]  /*0290*/  LDG.E R26, desc[UR4][R14.64] ;  /* 0x000000040e1a7981 */ /* 0x0000a2000c1e1900 */
[----:B------:R-:W-:-:S04]  /*02a0*/  IMAD.WIDE R12, R17, 0x4, R14 ;  /* 0x00000004110c7825 */ /* 0x000fc800078e020e */
[C---:B------:R-:W-:Y:S02]  /*02b0*/  IMAD.WIDE R4, R17.reuse, 0x4, R12 ;  /* 0x0000000411047825 */ /* 0x040fe400078e020c */
[----:B------:R-:W3:Y:S02]  /*02c0*/  LDG.E R12, desc[UR4][R12.64] ;  /* 0x000000040c0c7981 */ /* 0x000ee4000c1e1900 */
[C---:B------:R-:W-:Y:S02]  /*02d0*/  IMAD.WIDE R8, R17.reuse, 0x4, R4 ;  /* 0x0000000411087825 */ /* 0x040fe400078e0204 */
[----:B------:R-:W4:Y:S02]  /*02e0*/  LDG.E R4, desc[UR4][R4.64] ;  /* 0x0000000404047981 */ /* 0x000f24000c1e1900 */
[C---:B------:R-:W-:Y:S02]  /*02f0*/  IMAD.WIDE R6, R17.reuse, 0x4, R8 ;  /* 0x0000000411067825 */ /* 0x040fe400078e0208 */
[----:B------:R-:W5:Y:S02]  /*0300*/  LDG.E R8, desc[UR4][R8.64] ;  /* 0x0000000408087981 */ /* 0x000f64000c1e1900 */
[----:B------:R-:W-:-:S02]  /*0310*/  IMAD.WIDE R10, R17, 0x4, R6 ;  /* 0x00000004110a7825 */ /* 0x000fc400078e0206 */
[----:B------:R-:W5:Y:S04]  /*0320*/  LDG.E R5, desc[UR4][R2.64] ;  /* 0x0000000402057981 */ /* 0x000f68000c1e1900 */
[----:B------:R-:W5:Y:S01]  /*0330*/  LDG.E R6, desc[UR4][R6.64] ;  /* 0x0000000406067981 */ /* 0x000f62000c1e1900 */
[----:B0-----:R-:W-:-:S03]  /*0340*/  IMAD.WIDE R14, R17, 0x4, R10 ;  /* 0x00000004110e7825 */ /* 0x001fc600078e020a */
[----:B------:R-:W5:Y:S04]  /*0350*/  LDG.E R10, desc[UR4][R10.64] ;  /* 0x000000040a0a7981 */ /* 0x000f68000c1e1900 */
[----:B------:R-:W5:Y:S04]  /*0360*/  LDG.E R13, desc[UR4][R14.64] ;  /* 0x000000040e0d7981 */ /* 0x000f68000c1e1900 */
[----:B------:R-:W5:Y:S04]  /*0370*/  LDG.E R7, desc[UR4][R2.64+0x4] ;  /* 0x0000040402077981 */ /* 0x000f68000c1e1900 */
[----:B------:R-:W5:Y:S01]  /*0380*/  LDG.E R9, desc[UR4][R2.64+0xc] ;  /* 0x00000c0402097981 */ /* 0x000f62000c1e1900 */
[----:B--2---:R-:W-:-:S02]  /*0390*/  IMAD R26, R25, R26, R24 ;  /* 0x0000001a191a7224 */ /* 0x004fc400078e0218 */
[----:B------:R-:W-:Y:S02]  /*03a0*/  IMAD.WIDE R24, R17, 0x4, R14 ;  /* 0x0000000411187825 */ /* 0x000fe400078e020e */
[----:B------:R0:W2:Y:S04]  /*03b0*/  LDG.E R14, desc[UR4][R2.64+0x8] ;  /* 0x00000804020e7981 */ /* 0x0000a8000c1e1900 */
[----:B------:R-:W2:Y:S01]  /*03c0*/  LDG.E R24, desc[UR4][R24.64] ;  /* 0x0000000418187981 */ /* 0x000ea2000c1e1900 */
[----:B---3--:R-:W-:Y:S01]  /*03d0*/  IMAD R12, R23, R12, R26 ;  /* 0x0000000c170c7224 */ /* 0x008fe200078e021a */
[----:B------:R-:W-:-:S03]  /*03e0*/  IADD3 R22, PT, PT, R22, 0x8, RZ ;  /* 0x0000000816167810 */ /* 0x000fc60007ffe0ff */
[----:B----4-:R-:W-:Y:S01]  /*03f0*/  IMAD R29, R29, R4, R12 ;  /* 0x000000041d1d7224 */ /* 0x010fe200078e020c */
[----:B------:R-:W-:-:S03]  /*0400*/  ISETP.NE.AND P1, PT, R22, RZ, PT ;  /* 0x000000ff1600720c */ /* 0x000fc60003f25270 */
[----:B-----5:R-:W-:Y:S01]  /*0410*/  IMAD R8, R28, R8, R29 ;  /* 0x000000081c087224 */ /* 0x020fe200078e021d */
[----:B------:R-:W-:-:S03]  /*0420*/  IADD3 R4, P2, PT, R2, 0x20, RZ ;  /* 0x0000002002047810 */ /* 0x000fc60007f5e0ff */
[----:B------:R-:W-:Y:S01]  /*0430*/  IMAD R5, R5, R6, R8 ;  /* 0x0000000605057224 */ /* 0x000fe200078e0208 */
[----:B0-----:R-:W-:Y:S02]  /*0440*/  IADD3.X R3, PT, PT, RZ, R3, RZ, P2, !PT ;  /* 0x00000003ff037210 */ /* 0x001fe400017fe4ff */
[----:B------:R-:W-:Y:S01]  /*0450*/  LEA R18, R17, R18, 0x3 ;  /* 0x0000001211127211 */ /* 0x000fe200078e18ff */
[----:B------:R-:W-:-:S04]  /*0460*/  IMAD R5, R7, R10, R5 ;  /* 0x0000000a07057224 */ /* 0x000fc800078e0205 */
[----:B--2---:R-:W-:-:S04]  /*0470*/  IMAD R5, R14, R13, R5 ;  /* 0x0000000d0e057224 */ /* 0x004fc800078e0205 */
[----:B------:R-:W-:Y:S01]  /*0480*/  IMAD R24, R9, R24, R5 ;  /* 0x0000001809187224 */ /* 0x000fe200078e0205 */
[----:B------:R-:W-:Y:S06]  /*0490*/  @P1 BRA `(.L_x_2) ;  /* 0xfffffffc00601947 */ /* 0x000fec000383ffff */
.L_x_1:
[----:B------:R-:W-:Y:S05]  /*04a0*/  @!P0 BRA `(.L_x_0) ;  /* 0x0000000000fc8947 */ /* 0x000fea0003800000 */
[----:B------:R-:W-:Y:S02]  /*04b0*/  ISETP.GE.U32.AND P1, PT, R27, 0x4, PT ;  /* 0x000000041b00780c */ /* 0x000fe40003f26070 */
[----:B------:R-:W-:-:S04]  /*04c0*/  LOP3.LUT R14, R19, 0x3, RZ, 0xc0, !PT ;  /* 0x00000003130e7812 */ /* 0x000fc800078ec0ff */
[----:B------:R-:W-:-:S07]  /*04d0*/  ISETP.NE.AND P0, PT, R14, RZ, PT ;  /* 0x000000ff0e00720c */ /* 0x000fce0003f05270 */
[----:B------:R-:W-:Y:S06]  /*04e0*/  @!P1 BRA `(.L_x_3) ;  /* 0x00000000006c9947 */ /* 0x000fec0003800000 */
[----:B------:R-:W0:Y:S01]  /*04f0*/  LDC.64 R4, c[0x0][0x388] ;  /* 0x0000e200ff047b82 */ /* 0x000e220000000a00 */
[----:B------:R-:W1:Y:S01]  /*0500*/  LDCU.64 UR6, c[0x0][0x380] ;  /* 0x00007000ff0677ac */ /* 0x000e620008000a00 */
[----:B------:R-:W-:Y:S01]  /*0510*/  IMAD R7, R21, R17, R0 ;  /* 0x0000001115077224 */ /* 0x000fe200078e0200 */
[CC--:B------:R-:W-:Y:S02]  /*0520*/  IADD3 R3, PT, PT, R20.reuse, R21.reuse, RZ ;  /* 0x0000001514037210 */ /* 0x0c0fe40007ffe0ff */
[----:B------:R-:W-:-:S03]  /*0530*/  IADD3 R8, P1, PT, R20, R21, RZ ;  /* 0x0000001514087210 */ /* 0x000fc60007f3e0ff */
[----:B------:R-:W2:Y:S01]  /*0540*/  LDC.64 R12, c[0x0][0x380] ;  /* 0x0000e000ff0c7b82 */ /* 0x000ea20000000a00 */
[----:B0-----:R-:W-:-:S04]  /*0550*/  IMAD.WIDE R4, R7, 0x4, R4 ;  /* 0x0000000407047825 */ /* 0x001fc800078e0204 */
[----:B------:R-:W-:Y:S02]  /*0560*/  IMAD.WIDE R6, R17, 0x4, R4 ;  /* 0x0000000411067825 */ /* 0x000fe400078e0204 */
[----:B------:R-:W3:Y:S02]  /*0570*/  LDG.E R4, desc[UR4][R4.64] ;  /* 0x0000000404047981 */ /* 0x000ee4000c1e1900 */
[----:B--2---:R-:W-:Y:S01]  /*0580*/  IMAD.WIDE.U32 R12, R3, 0x4, R12 ;  /* 0x00000004030c7825 */ /* 0x004fe200078e000c */
[----:B------:R-:W-:Y:S02]  /*0590*/  IADD3.X R3, PT, PT, RZ, RZ, RZ, P1, !PT ;  /* 0x000000ffff037210 */ /* 0x000fe40000ffe4ff */
[----:B-1----:R-:W-:-:S03]  /*05a0*/  LEA R2, P1, R8, UR6, 0x2 ;  /* 0x0000000608027c11 */ /* 0x002fc6000f8210ff */
[----:B------:R-:W3:Y:S01]  /*05b0*/  LDG.E R13, desc[UR4][R12.64] ;  /* 0x000000040c0d7981 */ /* 0x000ee2000c1e1900 */
[----:B------:R-:W-:Y:S01]  /*05c0*/  LEA.HI.X R3, R8, UR7, R3, 0x2, P1 ;  /* 0x0000000708037c11 */ /* 0x000fe200088f1403 */
[C---:B------:R-:W-:Y:S02]  /*05d0*/  IMAD.WIDE R8, R17.reuse, 0x4, R6 ;  /* 0x0000000411087825 */ /* 0x040fe400078e0206 */
[----:B------:R-:W2:Y:S04]  /*05e0*/  LDG.E R6, desc[UR4][R6.64] ;  /* 0x0000000406067981 */ /* 0x000ea8000c1e1900 */
[----:B------:R-:W2:Y:S01]  /*05f0*/  LDG.E R15, desc[UR4][R2.64+0x4] ;  /* 0x00000404020f7981 */ /* 0x000ea2000c1e1900 */
[----:B------:R-:W-:-:S03]  /*0600*/  IMAD.WIDE R10, R17, 0x4, R8 ;  /* 0x00000004110a7825 */ /* 0x000fc600078e0208 */
[----:B------:R-:W4:Y:S04]  /*0610*/  LDG.E R22, desc[UR4][R8.64] ;  /* 0x0000000408167981 */ /* 0x000f28000c1e1900 */
[----:B------:R-:W4:Y:S04]  /*0620*/  LDG.E R18, desc[UR4][R2.64+0x8] ;  /* 0x0000080402127981 */ /* 0x000f28000c1e1900 */
[----:B------:R-:W5:Y:S04]  /*0630*/  LDG.E R26, desc[UR4][R2.64+0xc] ;  /* 0x00000c04021a7981 */ /* 0x000f68000c1e1900 */
[----:B------:R-:W5:Y:S01]  /*0640*/  LDG.E R10, desc[UR4][R10.64] ;  /* 0x000000040a0a7981 */ /* 0x000f62000c1e1900 */
[----:B------:R-:W-:Y:S01]  /*0650*/  IADD3 R21, PT, PT, R21, 0x4, RZ ;  /* 0x0000000415157810 */ /* 0x000fe20007ffe0ff */
[----:B---3--:R-:W-:-:S04]  /*0660*/  IMAD R24, R13, R4, R24 ;  /* 0x000000040d187224 */ /* 0x008fc800078e0218 */
[----:B--2---:R-:W-:-:S04]  /*0670*/  IMAD R15, R15, R6, R24 ;  /* 0x000000060f0f7224 */ /* 0x004fc800078e0218 */
[----:B----4-:R-:W-:-:S04]  /*0680*/  IMAD R15, R18, R22, R15 ;  /* 0x00000016120f7224 */ /* 0x010fc800078e020f */
[----:B-----5:R-:W-:-:S07]  /*0690*/  IMAD R24, R26, R10, R15 ;  /* 0x0000000a1a187224 */ /* 0x020fce00078e020f */
.L_x_3:
[----:B------:R-:W-:Y:S05]  /*06a0*/  @!P0 BRA `(.L_x_0) ;  /* 0x00000000007c8947 */ /* 0x000fea0003800000 */
[----:B------:R-:W-:Y:S01]  /*06b0*/  ISETP.NE.AND P1, PT, R14, 0x1, PT ;  /* 0x000000010e00780c */ /* 0x000fe20003f25270 */
[----:B------:R-:W0:Y:S01]  /*06c0*/  LDC.64 R10, c[0x0][0x380] ;  /* 0x0000e000ff0a7b82 */ /* 0x000e220000000a00 */
[----:B------:R-:W-:-:S04]  /*06d0*/  LOP3.LUT R19, R19, 0x1, RZ, 0xc0, !PT ;  /* 0x0000000113137812 */ /* 0x000fc800078ec0ff */
[----:B------:R-:W-:-:S03]  /*06e0*/  ISETP.NE.U32.AND P0, PT, R19, 0x1, PT ;  /* 0x000000011300780c */ /* 0x000fc60003f05070 */
[----:B------:R-:W1:Y:S04]  /*06f0*/  LDC.64 R8, c[0x0][0x388] ;  /* 0x0000e200ff087b82 */ /* 0x000e680000000a00 */
[CC--:B------:R-:W-:Y:S02]  /*0700*/  @P1 IADD3 R13, PT, PT, R20.reuse, R21.reuse, RZ ;  /* 0x00000015140d1210 */ /* 0x0c0fe40007ffe0ff */
[----:B------:R-:W-:Y:S02]  /*0710*/  @P1 IADD3 R12, P2, PT, R20, R21, RZ ;  /* 0x00000015140c1210 */ /* 0x000fe40007f5e0ff */
[----:B------:R-:W2:Y:S02]  /*0720*/  @P1 LDC.64 R2, c[0x0][0x380] ;  /* 0x0000e000ff021b82 */ /* 0x000ea40000000a00 */
[----:B------:R-:W-:-:S06]  /*0730*/  @P1 IADD3.X R14, PT, PT, RZ, RZ, RZ, P2, !PT ;  /* 0x000000ffff0e1210 */ /* 0x000fcc00017fe4ff */
[----:B------:R-:W3:Y:S01]  /*0740*/  LDC.64 R4, c[0x0][0x380] ;  /* 0x0000e000ff047b82 */ /* 0x000ee20000000a00 */
[----:B0-----:R-:W-:-:S04]  /*0750*/  @P1 IMAD.WIDE.U32 R10, R13, 0x4, R10 ;  /* 0x000000040d0a1825 */ /* 0x001fc800078e000a */
[C---:B------:R-:W-:Y:S01]  /*0760*/  @P1 IMAD R13, R21.reuse, R17, R0 ;  /* 0x00000011150d1224 */ /* 0x040fe200078e0200 */
[----:B------:R-:W-:Y:S01]  /*0770*/  @P1 IADD3 R21, PT, PT, R21, 0x2, RZ ;  /* 0x0000000215151810 */ /* 0x000fe20007ffe0ff */
[----:B------:R-:W4:Y:S01]  /*0780*/  @P1 LDG.E R11, desc[UR4][R10.64] ;  /* 0x000000040a0b1981 */ /* 0x000f22000c1e1900 */
[----:B------:R-:W0:Y:S01]  /*0790*/  LDC.64 R6, c[0x0][0x388] ;  /* 0x0000e200ff067b82 */ /* 0x000e220000000a00 */
[----:B-1----:R-:W-:Y:S01]  /*07a0*/  @P1 IMAD.WIDE R8, R13, 0x4, R8 ;  /* 0x000000040d081825 */ /* 0x002fe200078e0208 */
[----:B------:R-:W-:Y:S02]  /*07b0*/  @!P0 IADD3 R15, PT, PT, R20, R21, RZ ;  /* 0x00000015140f8210 */ /* 0x000fe40007ffe0ff */
[----:B--2---:R-:W-:Y:S01]  /*07c0*/  @P1 LEA R2, P2, R12, R2, 0x2 ;  /* 0x000000020c021211 */ /* 0x004fe200078410ff */
[----:B------:R-:W-:-:S03]  /*07d0*/  @!P0 IMAD R21, R21, R17, R0 ;  /* 0x0000001115158224 */ /* 0x000fc600078e0200 */
[----:B------:R-:W-:Y:S01]  /*07e0*/  @P1 LEA.HI.X R3, R12, R3, R14, 0x2, P2 ;  /* 0x000000030c031211 */ /* 0x000fe200010f140e */
[----:B------:R-:W-:Y:S01]  /*07f0*/  @P1 IMAD.WIDE R12, R17, 0x4, R8 ;  /* 0x00000004110c1825 */ /* 0x000fe200078e0208 */
[----:B------:R-:W4:Y:S03]  /*0800*/  @P1 LDG.E R14, desc[UR4][R8.64] ;  /* 0x00000004080e1981 */ /* 0x000f26000c1e1900 */
[----:B---3--:R-:W-:Y:S01]  /*0810*/  @!P0 IMAD.WIDE.U32 R4, R15, 0x4, R4 ;  /* 0x000000040f048825 */ /* 0x008fe200078e0004 */
[----:B------:R-:W2:Y:S04]  /*0820*/  @P1 LDG.E R2, desc[UR4][R2.64+0x4] ;  /* 0x0000040402021981 */ /* 0x000ea8000c1e1900 */
[----:B------:R-:W2:Y:S01]  /*0830*/  @P1 LDG.E R12, desc[UR4][R12.64] ;  /* 0x000000040c0c1981 */ /* 0x000ea2000c1e1900 */
[----:B0-----:R-:W-:-:S03]  /*0840*/  @!P0 IMAD.WIDE R6, R21, 0x4, R6 ;  /* 0x0000000415068825 */ /* 0x001fc600078e0206 */
[----:B------:R-:W3:Y:S04]  /*0850*/  @!P0 LDG.E R5, desc[UR4][R4.64] ;  /* 0x0000000404058981 */ /* 0x000ee8000c1e1900 */
[----:B------:R-:W3:Y:S01]  /*0860*/  @!P0 LDG.E R6, desc[UR4][R6.64] ;  /* 0x0000000406068981 */ /* 0x000ee2000c1e1900 */
[----:B----4-:R-:W-:-:S04]  /*0870*/  @P1 IMAD R11, R11, R14, R24 ;  /* 0x0000000e0b0b1224 */ /* 0x010fc800078e0218 */
[----:B--2---:R-:W-:-:S04]  /*0880*/  @P1 IMAD R24, R2, R12, R11 ;  /* 0x0000000c02181224 */ /* 0x004fc800078e020b */
[----:B---3--:R-:W-:-:S07]  /*0890*/  @!P0 IMAD R24, R5, R6, R24 ;  /* 0x0000000605188224 */ /* 0x008fce00078e0218 */
.L_x_0:
[----:B------:R-:W0:Y:S01]  /*08a0*/  LDC.64 R2, c[0x0][0x390] ;  /* 0x0000e400ff027b82 */ /* 0x000e220000000a00 */
[----:B------:R-:W-:-:S04]  /*08b0*/  IMAD R17, R16, R17, R0 ;  /* 0x0000001110117224 */ /* 0x000fc800078e0200 */
[----:B0-----:R-:W-:-:S05]  /*08c0*/  IMAD.WIDE R2, R17, 0x4, R2 ;  /* 0x0000000411027825 */ /* 0x001fca00078e0202 */
[----:B------:R-:W-:Y:S01]  /*08d0*/  STG.E desc[UR4][R2.64], R24 ;  /* 0x0000001802007986 */ /* 0x000fe2000c101904 */
[----:B------:R-:W-:Y:S05]  /*08e0*/  EXIT ;  /* 0x000000000000794d */ /* 0x000fea0003800000 */
.L_x_4:
[----:B------:R-:W-:-:S00]  /*08f0*/  BRA `(.L_x_4) ;  /* 0xfffffffc00fc7947 */ /* 0x000fc0000383ffff */
[----:B------:R-:W-:-:S00]  /*0900*/  NOP ;  /* 0x0000000000007918 */ /* 0x000fc00000000000 */
[----:B------:R-:W-:-:S00]  /*0910*/  NOP ;  /* 0x0000000000007918 */ /* 0x000fc00000000000 */
[----:B------:R-:W-:-:S00]  /*0920*/  NOP ;  /* 0x0000000000007918 */ /* 0x000fc00000000000 */
[----:B------:R-:W-:-:S00]  /*0930*/  NOP ;  /* 0x0000000000007918 */ /* 0x000fc00000000000 */
[----:B------:R-:W-:-:S00]  /*0940*/  NOP ;  /* 0x0000000000007918 */ /* 0x000fc00000000000 */
[----:B------:R-:W-:-:S00]  /*0950*/  NOP ;  /* 0x0000000000007918 */ /* 0x000fc00000000000 */
[----:B------:R-:W-:-:S00]  /*0960*/  NOP ;  /* 0x0000000000007918 */ /* 0x000fc00000000000 */
[----:B------:R-:W-:-:S00]  /*0970*/  NOP ;  /* 0x0000000000007918 */ /* 0x000fc00000000000 */
.L_x_10:


//--------------------- .text._Z15gpu_matrix_mul1PiS_S_iii --------------------------
	.section	.text._Z15gpu_matrix_mul1PiS_S_iii,"ax",@progbits
	.align	128
        .global         _Z15gpu_matrix_mul1PiS_S_iii
        .type           _Z15gpu_matrix_mul1PiS_S_iii,@function
        .size           _Z15gpu_matrix_mul1PiS_S_iii,(.L_x_11 - _Z15gpu_matrix_mul1PiS_S_iii)
        .other          _Z15gpu_matrix_mul1PiS_S_iii,@"STO_CUDA_ENTRY STV_DEFAULT"
_Z15gpu_matrix_mul1PiS_S_iii:
.text._Z15gpu_matrix_mul1PiS_S_iii:
        /* <DEDUP_REMOVED lines=16> */
[----:B------:R-:W-:-:S06]  /*0100*/  IMAD R9, R5, R0, R7 ;  /* 0x0000000005097224 */ /* 0x000fcc00078e0207 */
[----:B------:R-:W2:Y:S01]  /*0110*/  LDC.64 R2, c[0x0][0x390] ;  /* 0x0000e400ff027b82 */ /* 0x000ea20000000a00 */
[----:B0-----:R-:W-:Y:S01]  /*0120*/  ISETP.GE.AND P0, PT, R6, 0x1, PT ;  /* 0x000000010600780c */ /* 0x001fe20003f06270 */
[----:B--2---:R-:W-:-:S05]  /*0130*/  IMAD.WIDE R2, R9, 0x4, R2 ;  /* 0x0000000409027825 */ /* 0x004fca00078e0202 */
[----:B-1----:R0:W-:Y:S07]  /*0140*/  STG.E desc[UR4][R2.64], RZ ;  /* 0x000000ff02007986 */ /* 0x0021ee000c101904 */
[----:B------:R-:W-:Y:S05]  /*0150*/  @!P0 EXIT ;  /* 0x000000000000894d */ /* 0x000fea0003800000 */
[C---:B------:R-:W-:Y:S01]  /*0160*/  ISETP.GE.U32.AND P1, PT, R6.reuse, 0x8, PT ;  /* 0x000000080600780c */ /* 0x040fe20003f26070 */
[----:B------:R-:W-:Y:S01]  /*0170*/  HFMA2 R11, -RZ, RZ, 0, 0 ;  /* 0x00000000ff0b7431 */ /* 0x000fe200000001ff */
[----:B------:R-:W-:Y:S01]  /*0180*/  LOP3.LUT R12, R6, 0x7, RZ, 0xc0, !PT ;  /* 0x00000007060c7812 */ /* 0x000fe200078ec0ff */
[----:B------:R-:W-:Y:S01]  /*0190*/  IMAD R8, R5, R6, RZ ;  /* 0x0000000605087224 */ /* 0x000fe200078e02ff */
[----:B------:R-:W-:Y:S02]  /*01a0*/  MOV R9, RZ ;  /* 0x000000ff00097202 */ /* 0x000fe40000000f00 */
[----:B------:R-:W-:-:S07]  /*01b0*/  ISETP.NE.AND P0, PT, R12, RZ, PT ;  /* 0x000000ff0c00720c */ /* 0x000fce0003f05270 */
[----:B------:R-:W-:Y:S06]  /*01c0*/  @!P1 BRA `(.L_x_5) ;  /* 0x0000000000dc9947 */ /* 0x000fec0003800000 */
[----:B------:R-:W1:Y:S01]  /*01d0*/  LDC.64 R4, c[0x0][0x380] ;  /* 0x0000e000ff047b82 */ /* 0x000e620000000a00 */
[----:B------:R-:W-:Y:S02]  /*01e0*/  LOP3.LUT R9, R6, 0x7ffffff8, RZ, 0xc0, !PT ;  /* 0x7ffffff806097812 */ /* 0x000fe400078ec0ff */
[----:B------:R-:W-:Y:S02]  /*01f0*/  MOV R11, RZ ;  /* 0x000000ff000b7202 */ /* 0x000fe40000000f00 */
[----:B------:R-:W-:Y:S02]  /*0200*/  MOV R13, R7 ;  /* 0x00000007000d7202 */ /* 0x000fe40000000f00 */
[----:B------:R-:W-:Y:S01]  /*0210*/  IADD3 R10, PT, PT, -R9, RZ, RZ ;  /* 0x000000ff090a7210 */ /* 0x000fe20007ffe1ff */
[----:B-1----:R-:W-:-:S03]  /*0220*/  IMAD.WIDE.U32 R4, R8, 0x4, R4 ;  /* 0x0000000408047825 */ /* 0x002fc600078e0004 */
[----:B------:R-:W-:-:S04]  /*0230*/  IADD3 R4, P1, PT, R4, 0x10, RZ ;  /* 0x0000001004047810 */ /* 0x000fc80007f3e0ff */
[----:B------:R-:W-:-:S09]  /*0240*/  IADD3.X R5, PT, PT, RZ, R5, RZ, P1, !PT ;  /* 0x00000005ff057210 */ /* 0x000fd20000ffe4ff */
.L_x_6:
[----:B------:R-:W1:Y:S01]  /*0250*/  LDC.64 R14, c[0x0][0x388] ;  /* 0x0000e200ff0e7b82 */ /* 0x000e620000000a00 */
[----:B--2---:R-:W2:Y:S01]  /*0260*/  LDG.E R16, desc[UR4][R4.64+-0x10] ;  /* 0xfffff00404107981 */ /* 0x004ea2000c1e1900 */
[----:B-1----:R-:W-:-:S05]  /*0270*/  IMAD.WIDE R14, R13, 0x4, R14 ;  /* 0x000000040d0e7825 */ /* 0x002fca00078e020e */
[----:B------:R-:W2:Y:S02]  /*0280*/  LDG.E R17, desc[UR4][R14.64] ;  /* 0x000000040e117981 */ /* 0x000ea4000c1e1900 */
[----:B--2---:R-:W-:Y:S02]  /*0290*/  IMAD R11, R16, R17, R11 ;  /* 0x00000011100b7224 */ /* 0x004fe400078e020b */
[----:B------:R-:W-:-:S03]  /*02a0*/  IMAD.WIDE R16, R0, 0x4, R14 ;  /* 0x0000000400107825 */ /* 0x000fc600078e020e */
[----:B------:R1:W-:Y:S04]  /*02b0*/  STG.E desc[UR4][R2.64], R11 ;  /* 0x0000000b02007986 */ /* 0x0003e8000c101904 */
[----:B------:R-:W2:Y:S04]  /*02c0*/  LDG.E R18, desc[UR4][R4.64+-0xc] ;  /* 0xfffff40404127981 */ /* 0x000ea8000c1e1900 */
[----:B------:R-:W2:Y:S02]  /*02d0*/  LDG.E R19, desc[UR4][R16.64] ;  /* 0x0000000410137981 */ /* 0x000ea4000c1e1900 */
[----:B--2---:R-:W-:-:S02]  /*02e0*/  IMAD R21, R18, R19, R11 ;  /* 0x0000001312157224 */ /* 0x004fc400078e020b */
[----:B------:R-:W-:-:S03]  /*02f0*/  IMAD.WIDE R18, R0, 0x4, R16 ;  /* 0x0000000400127825 */ /* 0x000fc600078e0210 */
[----:B------:R2:W-:Y:S04]  /*0300*/  STG.E desc[UR4][R2.64], R21 ;  /* 0x0000001502007986 */ /* 0x0005e8000c101904 */
[----:B------:R-:W3:Y:S04]  /*0310*/  LDG.E R20, desc[UR4][R4.64+-0x8] ;  /* 0xfffff80404147981 */ /* 0x000ee8000c1e1900 */
[----:B------:R-:W3:Y:S01]  /*0320*/  LDG.E R22, desc[UR4][R18.64] ;  /* 0x0000000412167981 */ /* 0x000ee2000c1e1900 */
[----:B------:R-:W-:-:S04]  /*0330*/  IMAD.WIDE R14, R0, 0x4, R18 ;  /* 0x00000004000e7825 */ /* 0x000fc800078e0212 */
[----:B---3--:R-:W-:-:S05]  /*0340*/  IMAD R23, R20, R22, R21 ;  /* 0x0000001614177224 */ /* 0x008fca00078e0215 */
[----:B------:R3:W-:Y:S04]  /*0350*/  STG.E desc[UR4][R2.64], R23 ;  /* 0x0000001702007986 */ /* 0x0007e8000c101904 */
[----:B------:R-:W4:Y:S04]  /*0360*/  LDG.E R20, desc[UR4][R4.64+-0x4] ;  /* 0xfffffc0404147981 */ /* 0x000f28000c1e1900 */
[----:B-1----:R-:W4:Y:S01]  /*0370*/  LDG.E R11, desc[UR4][R14.64] ;  /* 0x000000040e0b7981 */ /* 0x002f22000c1e1900 */
[----:B------:R-:W-:-:S04]  /*0380*/  IMAD.WIDE R16, R0, 0x4, R14 ;  /* 0x0000000400107825 */ /* 0x000fc800078e020e */
[----:B----4-:R-:W-:-:S05]  /*0390*/  IMAD R11, R20, R11, R23 ;  /* 0x0000000b140b7224 */ /* 0x010fca00078e0217 */
[----:B------:R1:W-:Y:S04]  /*03a0*/  STG.E desc[UR4][R2.64], R11 ;  /* 0x0000000b02007986 */ /* 0x0003e8000c101904 */
[----:B------:R-:W4:Y:S04]  /*03b0*/  LDG.E R20, desc[UR4][R4.64] ;  /* 0x0000000404147981 */ /* 0x000f28000c1e1900 */
[----:B--2---:R-:W4:Y:S01]  /*03c0*/  LDG.E R21, desc[UR4][R16.64] ;  /* 0x0000000410157981 */ /* 0x004f22000c1e1900 */
[----:B------:R-:W-:-:S04]  /*03d0*/  IMAD.WIDE R18, R0, 0x4, R16 ;  /* 0x0000000400127825 */ /* 0x000fc800078e0210 */
[----:B----4-:R-:W-:-:S05]  /*03e0*/  IMAD R21, R20, R21, R11 ;  /* 0x0000001514157224 */ /* 0x010fca00078e020b */
[----:B------:R2:W-:Y:S04]  /*03f0*/  STG.E desc[UR4][R2.64], R21 ;  /* 0x0000001502007986 */ /* 0x0005e8000c101904 */
[----:B------:R-:W3:Y:S04]  /*0400*/  LDG.E R20, desc[UR4][R4.64+0x4] ;  /* 0x0000040404147981 */ /* 0x000ee8000c1e1900 */
[----:B------:R-:W3:Y:S01]  /*0410*/  LDG.E R22, desc[UR4][R18.64] ;  /* 0x0000000412167981 */ /* 0x000ee2000c1e1900 */
[----:B------:R-:W-:-:S04]  /*0420*/  IMAD.WIDE R14, R0, 0x4, R18 ;  /* 0x00000004000e7825 */ /* 0x000fc800078e0212 */
[----:B---3--:R-:W-:-:S05]  /*0430*/  IMAD R23, R20, R22, R21 ;  /* 0x0000001614177224 */ /* 0x008fca00078e0215 */
[----:B------:R2:W-:Y:S04]  /*0440*/  STG.E desc[UR4][R2.64], R23 ;  /* 0x0000001702007986 */ /* 0x0005e8000c101904 */
[----:B------:R-:W3:Y:S04]  /*0450*/  LDG.E R20, desc[UR4][R4.64+0x8] ;  /* 0x0000080404147981 */ /* 0x000ee8000c1e1900 */
[----:B-1----:R-:W3:Y:S01]  /*0460*/  LDG.E R11, desc[UR4][R14.64] ;  /* 0x000000040e0b7981 */ /* 0x002ee2000c1e1900 */
[----:B------:R-:W-:Y:S01]  /*0470*/  IMAD.WIDE R16, R0, 0x4, R14 ;  /* 0x0000000400107825 */ /* 0x000fe200078e020e */
[----:B------:R-:W-:-:S03]  /*0480*/  IADD3 R10, PT, PT, R10, 0x8, RZ ;  /* 0x000000080a0a7810 */ /* 0x000fc60007ffe0ff */
[----:B---3--:R-:W-:-:S05]  /*0490*/  IMAD R25, R20, R11, R23 ;  /* 0x0000000b14197224 */ /* 0x008fca00078e0217 */
[----:B------:R2:W-:Y:S04]  /*04a0*/  STG.E desc[UR4][R2.64], R25 ;  /* 0x0000001902007986 */ /* 0x0005e8000c101904 */
[----:B------:R-:W3:Y:S04]  /*04b0*/  LDG.E R16, desc[UR4][R16.64] ;  /* 0x0000000410107981 */ /* 0x000ee8000c1e1900 */
[----:B------:R1:W3:Y:S01]  /*04c0*/  LDG.E R20, desc[UR4][R4.64+0xc] ;  /* 0x00000c0404147981 */ /* 0x0002e2000c1e1900 */
[----:B------:R-:W-:Y:S02]  /*04d0*/  ISETP.NE.AND P1, PT, R10, RZ, PT ;  /* 0x000000ff0a00720c */ /* 0x000fe40003f25270 */
[----:B------:R-:W-:-:S02]  /*04e0*/  LEA R13, R0, R13, 0x3 ;  /* 0x0000000d000d7211 */ /* 0x000fc400078e18ff */
[----:B-1----:R-:W-:-:S04]  /*04f0*/  IADD3 R4, P2, PT, R4, 0x20, RZ ;  /* 0x0000002004047810 */ /* 0x002fc80007f5e0ff */
[----:B------:R-:W-:Y:S01]  /*0500*/  IADD3.X R5, PT, PT, RZ, R5, RZ, P2, !PT ;  /* 0x00000005ff057210 */ /* 0x000fe200017fe4ff */
[----:B---3--:R-:W-:-:S05]  /*0510*/  IMAD R11, R20, R16, R25 ;  /* 0x00000010140b7224 */ /* 0x008fca00078e0219 */
[----:B------:R2:W-:Y:S01]  /*0520*/  STG.E desc[UR4][R2.64], R11 ;  /* 0x0000000b02007986 */ /* 0x0005e2000c101904 */
[----:B------:R-:W-:Y:S05]  /*0530*/  @P1 BRA `(.L_x_6) ;  /* 0xfffffffc00441947 */ /* 0x000fea000383ffff */
.L_x_5:
[----:B------:R-:W-:Y:S05]  /*0540*/  @!P0 EXIT ;  /* 0x000000000000894d */ /* 0x000fea0003800000 */
[----:B------:R-:W-:Y:S02]  /*0550*/  ISETP.GE.U32.AND P1, PT, R12, 0x4, PT ;  /* 0x000000040c00780c */ /* 0x000fe40003f26070 */
[----:B------:R-:W-:-:S04]  /*0560*/  LOP3.LUT R16, R6, 0x3, RZ, 0xc0, !PT ;  /* 0x0000000306107812 */ /* 0x000fc800078ec0ff */
[----:B------:R-:W-:-:S07]  /*0570*/  ISETP.NE.AND P0, PT, R16, RZ, PT ;  /* 0x000000ff1000720c */ /* 0x000fce0003f05270 */
[----:B------:R-:W-:Y:S06]  /*0580*/  @!P1 BRA `(.L_x_7) ;  /* 0x00000000007c9947 */ /* 0x000fec0003800000 */
[----:B------:R-:W1:Y:S01]  /*0590*/  LDC.64 R14, c[0x0][0x380] ;  /* 0x0000e000ff0e7b82 */ /* 0x000e620000000a00 */
[----:B------:R-:W-:Y:S01]  /*05a0*/  IADD3 R5, PT, PT, R8, R9, RZ ;  /* 0x0000000908057210 */ /* 0x000fe20007ffe0ff */
[----:B------:R-:W-:Y:S01]  /*05b0*/  IMAD R17, R9, R0, R7 ;  /* 0x0000000009117224 */ /* 0x000fe200078e0207 */
[----:B------:R-:W3:Y:S05]  /*05c0*/  LDCU.64 UR6, c[0x0][0x380] ;  /* 0x00007000ff0677ac */ /* 0x000eea0008000a00 */
[----:B------:R-:W4:Y:S01]  /*05d0*/  LDC.64 R12, c[0x0][0x388] ;  /* 0x0000e200ff0c7b82 */ /* 0x000f220000000a00 */
[----:B-1----:R-:W-:-:S06]  /*05e0*/  IMAD.WIDE.U32 R14, R5, 0x4, R14 ;  /* 0x00000004050e7825 */ /* 0x002fcc00078e000e */
[----:B------:R-:W5:Y:S01]  /*05f0*/  LDG.E R14, desc[UR4][R14.64] ;  /* 0x000000040e0e7981 */ /* 0x000f62000c1e1900 */
[----:B----4-:R-:W-:-:S05]  /*0600*/  IMAD.WIDE R12, R17, 0x4, R12 ;  /* 0x00000004110c7825 */ /* 0x010fca00078e020c */
[----:B------:R-:W5:Y:S01]  /*0610*/  LDG.E R10, desc[UR4][R12.64] ;  /* 0x000000040c0a7981 */ /* 0x000f62000c1e1900 */
[----:B------:R-:W-:-:S04]  /*0620*/  IADD3 R5, P1, PT, R8, R9, RZ ;  /* 0x0000000908057210 */ /* 0x000fc80007f3e0ff */
[----:B------:R-:W-:Y:S02]  /*0630*/  IADD3.X R18, PT, PT, RZ, RZ, RZ, P1, !PT ;  /* 0x000000ffff127210 */ /* 0x000fe40000ffe4ff */
[----:B---3--:R-:W-:-:S04]  /*0640*/  LEA R4, P1, R5, UR6, 0x2 ;  /* 0x0000000605047c11 */ /* 0x008fc8000f8210ff */
[----:B------:R-:W-:Y:S01]  /*0650*/  LEA.HI.X R5, R5, UR7, R18, 0x2, P1 ;  /* 0x0000000705057c11 */ /* 0x000fe200088f1412 */
[----:B-----5:R-:W-:Y:S02]  /*0660*/  IMAD R17, R14, R10, R11 ;  /* 0x0000000a0e117224 */ /* 0x020fe400078e020b */
[----:B--2---:R-:W-:-:S03]  /*0670*/  IMAD.WIDE R10, R0, 0x4, R12 ;  /* 0x00000004000a7825 */ /* 0x004fc600078e020c */
[----:B------:R1:W-:Y:S04]  /*0680*/  STG.E desc[UR4][R2.64], R17 ;  /* 0x0000001102007986 */ /* 0x0003e8000c101904 */
[----:B------:R-:W2:Y:S04]  /*0690*/  LDG.E R18, desc[UR4][R10.64] ;  /* 0x000000040a127981 */ /* 0x000ea8000c1e1900 */
[----:B------:R-:W2:Y:S01]  /*06a0*/  LDG.E R14, desc[UR4][R4.64+0x4] ;  /* 0x00000404040e7981 */ /* 0x000ea2000c1e1900 */
[----:B------:R-:W-:-:S04]  /*06b0*/  IMAD.WIDE R12, R0, 0x4, R10 ;  /* 0x00000004000c7825 */ /* 0x000fc800078e020a */
[----:B--2---:R-:W-:-:S05]  /*06c0*/  IMAD R19, R14, R18, R17 ;  /* 0x000000120e137224 */ /* 0x004fca00078e0211 */
[----:B------:R1:W-:Y:S04]  /*06d0*/  STG.E desc[UR4][R2.64], R19 ;  /* 0x0000001302007986 */ /* 0x0003e8000c101904 */
[----:B------:R-:W2:Y:S04]  /*06e0*/  LDG.E R14, desc[UR4][R4.64+0x8] ;  /* 0x00000804040e7981 */ /* 0x000ea8000c1e1900 */
[----:B------:R-:W2:Y:S02]  /*06f0*/  LDG.E R15, desc[UR4][R12.64] ;  /* 0x000000040c0f7981 */ /* 0x000ea4000c1e1900 */
[----:B--2---:R-:W-:-:S02]  /*0700*/  IMAD R21, R14, R15, R19 ;  /* 0x0000000f0e157224 */ /* 0x004fc400078e0213 */
[----:B------:R-:W-:-:S03]  /*0710*/  IMAD.WIDE R14, R0, 0x4, R12 ;  /* 0x00000004000e7825 */ /* 0x000fc600078e020c */
[----:B------:R1:W-:Y:S04]  /*0720*/  STG.E desc[UR4][R2.64], R21 ;  /* 0x0000001502007986 */ /* 0x0003e8000c101904 */
[----:B------:R-:W2:Y:S04]  /*0730*/  LDG.E R18, desc[UR4][R4.64+0xc] ;  /* 0x00000c0404127981 */ /* 0x000ea8000c1e1900 */
[----:B------:R-:W2:Y:S01]  /*0740*/  LDG.E R14, desc[UR4][R14.64] ;  /* 0x000000040e0e7981 */ /* 0x000ea2000c1e1900 */
[----:B------:R-:W-:Y:S01]  /*0750*/  IADD3 R9, PT, PT, R9, 0x4, RZ ;  /* 0x0000000409097810 */ /* 0x000fe20007ffe0ff */
[----:B--2---:R-:W-:-:S05]  /*0760*/  IMAD R11, R18, R14, R21 ;  /* 0x0000000e120b7224 */ /* 0x004fca00078e0215 */
[----:B------:R1:W-:Y:S02]  /*0770*/  STG.E desc[UR4][R2.64], R11 ;  /* 0x0000000b02007986 */ /* 0x0003e4000c101904 */
.L_x_7:
[----:B------:R-:W-:Y:S05]  /*0780*/  @!P0 EXIT ;  /* 0x000000000000894d */ /* 0x000fea0003800000 */
[----:B------:R-:W-:Y:S02]  /*0790*/  ISETP.NE.AND P1, PT, R16, 0x1, PT ;  /* 0x000000011000780c */ /* 0x000fe40003f25270 */
[----:B------:R-:W-:-:S04]  /*07a0*/  LOP3.LUT R6, R6, 0x1, RZ, 0xc0, !PT ;  /* 0x0000000106067812 */ /* 0x000fc800078ec0ff */
[----:B------:R-:W-:-:S07]  /*07b0*/  ISETP.NE.U32.AND P0, PT, R6, 0x1, PT ;  /* 0x000000010600780c */ /* 0x000fce0003f05070 */
[----:B------:R-:W-:Y:S06]  /*07c0*/  @!P1 BRA `(.L_x_8) ;  /* 0x0000000000549947 */ /* 0x000fec0003800000 */
[----:B------:R-:W3:Y:S01]  /*07d0*/  LDC.64 R4, c[0x0][0x380] ;  /* 0x0000e000ff047b82 */ /* 0x000ee20000000a00 */
[----:B------:R-:W-:Y:S01]  /*07e0*/  IADD3 R13, PT, PT, R8, R9, RZ ;  /* 0x00000009080d7210 */ /* 0x000fe20007ffe0ff */
[----:B-1----:R-:W-:Y:S01]  /*07f0*/  IMAD R17, R9, R0, R7 ;  /* 0x0000000009117224 */ /* 0x002fe200078e0207 */
[----:B------:R-:W1:Y:S05]  /*0800*/  LDCU.64 UR6, c[0x0][0x380] ;  /* 0x00007000ff0677ac */ /* 0x000e6a0008000a00 */
[----:B------:R-:W4:Y:S01]  /*0810*/  LDC.64 R14, c[0x0][0x388] ;  /* 0x0000e200ff0e7b82 */ /* 0x000f220000000a00 */
[----:B---3--:R-:W-:-:S06]  /*0820*/  IMAD.WIDE.U32 R12, R13, 0x4, R4 ;  /* 0x000000040d0c7825 */ /* 0x008fcc00078e0004 */
[----:B------:R-:W3:Y:S01]  /*0830*/  LDG.E R12, desc[UR4][R12.64] ;  /* 0x000000040c0c7981 */ /* 0x000ee2000c1e1900 */
[----:B----4-:R-:W-:-:S05]  /*0840*/  IMAD.WIDE R14, R17, 0x4, R14 ;  /* 0x00000004110e7825 */ /* 0x010fca00078e020e */
[----:B------:R-:W3:Y:S01]  /*0850*/  LDG.E R6, desc[UR4][R14.64] ;  /* 0x000000040e067981 */ /* 0x000ee2000c1e1900 */
[----:B------:R-:W-:-:S04]  /*0860*/  IADD3 R5, P1, PT, R8, R9, RZ ;  /* 0x0000000908057210 */ /* 0x000fc80007f3e0ff */
[----:B------:R-:W-:Y:S02]  /*0870*/  IADD3.X R10, PT, PT, RZ, RZ, RZ, P1, !PT ;  /* 0x000000ffff0a7210 */ /* 0x000fe40000ffe4ff */
[----:B-1----:R-:W-:Y:S01]  /*0880*/  LEA R4, P1, R5, UR6, 0x2 ;  /* 0x0000000605047c11 */ /* 0x002fe2000f8210ff */
[----:B------:R-:W-:-:S03]  /*0890*/  IMAD.WIDE R16, R0, 0x4, R14 ;  /* 0x0000000400107825 */ /* 0x000fc600078e020e */
[----:B------:R-:W-:Y:S01]  /*08a0*/  LEA.HI.X R5, R5, UR7, R10, 0x2, P1 ;  /* 0x0000000705057c11 */ /* 0x000fe200088f140a */
[----:B---3--:R-:W-:-:S05]  /*08b0*/  IMAD R19, R12, R6, R11 ;  /* 0x000000060c137224 */ /* 0x008fca00078e020b */
[----:B------:R3:W-:Y:S04]  /*08c0*/  STG.E desc[UR4][R2.64], R19 ;  /* 0x0000001302007986 */ /* 0x0007e8000c101904 */
[----:B------:R-:W2:Y:S04]  /*08d0*/  LDG.E R16, desc[UR4][R16.64] ;  /* 0x0000000410107981 */ /* 0x000ea8000c1e1900 */
[----:B------:R-:W2:Y:S01]  /*08e0*/  LDG.E R4, desc[UR4][R4.64+0x4] ;  /* 0x0000040404047981 */ /* 0x000ea2000c1e1900 */
[----:B------:R-:W-:Y:S01]  /*08f0*/  IADD3 R9, PT, PT, R9, 0x2, RZ ;  /* 0x0000000209097810 */ /* 0x000fe20007ffe0ff */
[----:B--2---:R-:W-:-:S05]  /*0900*/  IMAD R11, R4, R16, R19 ;  /* 0x00000010040b7224 */ /* 0x004fca00078e0213 */
[----:B------:R3:W-:Y:S02]  /*0910*/  STG.E desc[UR4][R2.64], R11 ;  /* 0x0000000b02007986 */ /* 0x0007e4000c101904 */
.L_x_8:
[----:B------:R-:W-:Y:S05]  /*0920*/  @P0 EXIT ;  /* 0x000000000000094d */ /* 0x000fea0003800000 */
[----:B------:R-:W4:Y:S01]  /*0930*/  LDC.64 R4, c[0x0][0x380] ;  /* 0x0000e000ff047b82 */ /* 0x000f220000000a00 */
[----:B------:R-:W-:Y:S01]  /*0940*/  IADD3 R15, PT, PT, R8, R9, RZ ;  /* 0x00000009080f7210 */ /* 0x000fe20007ffe0ff */
[----:B------:R-:W-:-:S06]  /*0950*/  IMAD R7, R9, R0, R7 ;  /* 0x0000000009077224 */ /* 0x000fcc00078e0207 */
[----:B------:R-:W5:Y:S01]  /*0960*/  LDC.64 R12, c[0x0][0x388] ;  /* 0x0000e200ff0c7b82 */ /* 0x000f620000000a00 */
[----:B----4-:R-:W-:-:S06]  /*0970*/  IMAD.WIDE.U32 R4, R15, 0x4, R4 ;  /* 0x000000040f047825 */ /* 0x010fcc00078e0004 */
[----:B------:R-:W1:Y:S01]  /*0980*/  LDG.E R4, desc[UR4][R4.64] ;  /* 0x0000000404047981 */ /* 0x000e62000c1e1900 */
[----:B-----5:R-:W-:-:S06]  /*0990*/  IMAD.WIDE R6, R7, 0x4, R12 ;  /* 0x0000000407067825 */ /* 0x020fcc00078e020c */
[----:B------:R-:W1:Y:S02]  /*09a0*/  LDG.E R6, desc[UR4][R6.64] ;  /* 0x0000000406067981 */ /* 0x000e64000c1e1900 */
[----:B-123--:R-:W-:-:S05]  /*09b0*/  IMAD R11, R4, R6, R11 ;  /* 0x00000006040b7224 */ /* 0x00efca00078e020b */
[----:B------:R-:W-:Y:S01]  /*09c0*/  STG.E desc[UR4][R2.64], R11 ;  /* 0x0000000b02007986 */ /* 0x000fe2000c101904 */
[----:B------:R-:W-:Y:S05]  /*09d0*/  EXIT ;  /* 0x000000000000794d */ /* 0x000fea0003800000 */
.L_x_9:
        /* <DEDUP_REMOVED lines=10> */
.L_x_11:


//--------------------- .nv.shared.reserved.0     --------------------------
	.section	.nv.shared.reserved.0,"aw",@nobits
	.weak		__nv_reservedSMEM_offset_0_alias
	.size		__nv_reservedSMEM_offset_0_alias, 0, 64
	.other		__nv_reservedSMEM_offset_0_alias,@"STO_CUDA_RESERVED_SHARED STV_DEFAULT"
__nv_reservedSMEM_offset_0_alias:
	.zero		0
	.zero		64


//--------------------- .nv.constant0._Z15gpu_matrix_mul2PiS_S_iii --------------------------
	.section	.nv.constant0._Z15gpu_matrix_mul2PiS_S_iii,"a",@progbits
	.sectionflags	@""
	.align	4
.nv.constant0._Z15gpu_matrix_mul2PiS_S_iii:
	.zero		932


//--------------------- .nv.constant0._Z15gpu_matrix_mul1PiS_S_iii --------------------------
	.section	.nv.constant0._Z15gpu_matrix_mul1PiS_S_iii,"a",@progbits
	.sectionflags	@""
	.align	4
.nv.constant0._Z15gpu_matrix_mul1PiS_S_iii:
	.zero		932


//--------------------- SYMBOLS --------------------------

	.type		.nv.reservedSmem.offset0,@object
	.size		.nv.reservedSmem.offset0,0x4
